	.headerflags	@"EF_CUDA_TEXMODE_UNIFIED EF_CUDA_64BIT_ADDRESS EF_CUDA_SM86 EF_CUDA_VIRTUAL_SM(EF_CUDA_SM86)"
	.elftype	@"ET_EXEC"


//--------------------- .nv.info                  --------------------------
	.section	.nv.info,"",@"SHT_CUDA_INFO"
	.align	4


	//----- nvinfo : EIATTR_REGCOUNT
	.align		4
        /*0000*/ 	.byte	0x04, 0x2f
        /*0002*/ 	.short	(.L_1 - .L_0)
	.align		4
.L_0:
        /*0004*/ 	.word	index@(triton_poi_fused_add_mul_8)
        /*0008*/ 	.word	0x0000001e


	//----- nvinfo : EIATTR_MIN_STACK_SIZE
	.align		4
.L_1:
        /*000c*/ 	.byte	0x04, 0x12
        /*000e*/ 	.short	(.L_3 - .L_2)
	.align		4
.L_2:
        /*0010*/ 	.word	index@(triton_poi_fused_add_mul_8)
        /*0014*/ 	.word	0x00000000


	//----- nvinfo : EIATTR_FRAME_SIZE
	.align		4
.L_3:
        /*0018*/ 	.byte	0x04, 0x11
        /*001a*/ 	.short	(.L_5 - .L_4)
	.align		4
.L_4:
        /*001c*/ 	.word	index@(triton_poi_fused_add_mul_8)
        /*0020*/ 	.word	0x00000000


	//----- nvinfo : EIATTR_MIN_STACK_SIZE
	.align		4
.L_5:
        /*0024*/ 	.byte	0x04, 0x12
        /*0026*/ 	.short	(.L_7 - .L_6)
	.align		4
.L_6:
        /*0028*/ 	.word	index@(triton_poi_fused_add_mul_8)
        /*002c*/ 	.word	0x00000000
.L_7:


//--------------------- .nv.info.triton_poi_fused_add_mul_8 --------------------------
	.section	.nv.info.triton_poi_fused_add_mul_8,"",@"SHT_CUDA_INFO"
	.sectionflags	@""
	.align	4


	//----- nvinfo : EIATTR_CUDA_API_VERSION
	.align		4
        /*0000*/ 	.byte	0x04, 0x37
        /*0002*/ 	.short	(.L_9 - .L_8)
.L_8:
        /*0004*/ 	.word	0x0000007c


	//----- nvinfo : EIATTR_SW2861232_WAR
	.align		4
.L_9:
        /*0008*/ 	.byte	0x01, 0x35
	.zero		2


	//----- nvinfo : EIATTR_PARAM_CBANK
	.align		4
        /*000c*/ 	.byte	0x04, 0x0a
        /*000e*/ 	.short	(.L_11 - .L_10)
	.align		4
.L_10:
        /*0010*/ 	.word	index@(.nv.constant0.triton_poi_fused_add_mul_8)
        /*0014*/ 	.short	0x0160
        /*0016*/ 	.short	0x0058


	//----- nvinfo : EIATTR_CBANK_PARAM_SIZE
	.align		4
.L_11:
        /*0018*/ 	.byte	0x03, 0x19
        /*001a*/ 	.short	0x0058


	//----- nvinfo : EIATTR_KPARAM_INFO
	.align		4
        /*001c*/ 	.byte	0x04, 0x17
        /*001e*/ 	.short	(.L_13 - .L_12)
.L_12:
        /*0020*/ 	.word	0x00000000
        /*0024*/ 	.short	0x000a
        /*0026*/ 	.short	0x0050
        /*0028*/ 	.byte	0x00, 0xf4, 0x21, 0x00


	//----- nvinfo : EIATTR_KPARAM_INFO
	.align		4
.L_13:
        /*002c*/ 	.byte	0x04, 0x17
        /*002e*/ 	.short	(.L_15 - .L_14)
.L_14:
        /*0030*/ 	.word	0x00000000
        /*0034*/ 	.short	0x0009
        /*0036*/ 	.short	0x0048
        /*0038*/ 	.byte	0x00, 0xf0, 0x11, 0x00


	//----- nvinfo : EIATTR_KPARAM_INFO
	.align		4
.L_15:
        /*003c*/ 	.byte	0x04, 0x17
        /*003e*/ 	.short	(.L_17 - .L_16)
.L_16:
        /*0040*/ 	.word	0x00000000
        /*0044*/ 	.short	0x0008
        /*0046*/ 	.short	0x0040
        /*0048*/ 	.byte	0x00, 0xf4, 0x21, 0x00


	//----- nvinfo : EIATTR_KPARAM_INFO
	.align		4
.L_17:
        /*004c*/ 	.byte	0x04, 0x17
        /*004e*/ 	.short	(.L_19 - .L_18)
.L_18:
        /*0050*/ 	.word	0x00000000
        /*0054*/ 	.short	0x0007
        /*0056*/ 	.short	0x0038
        /*0058*/ 	.byte	0x00, 0xf4, 0x21, 0x00


	//----- nvinfo : EIATTR_KPARAM_INFO
	.align		4
.L_19:
        /*005c*/ 	.byte	0x04, 0x17
        /*005e*/ 	.short	(.L_21 - .L_20)
.L_20:
        /*0060*/ 	.word	0x00000000
        /*0064*/ 	.short	0x0006
        /*0066*/ 	.short	0x0030
        /*0068*/ 	.byte	0x00, 0xf4, 0x21, 0x00


	//----- nvinfo : EIATTR_KPARAM_INFO
	.align		4
.L_21:
        /*006c*/ 	.byte	0x04, 0x17
        /*006e*/ 	.short	(.L_23 - .L_22)
.L_22:
        /*0070*/ 	.word	0x00000000
        /*0074*/ 	.short	0x0005
        /*0076*/ 	.short	0x0028
        /*0078*/ 	.byte	0x00, 0xf4, 0x21, 0x00


	//----- nvinfo : EIATTR_KPARAM_INFO
	.align		4
.L_23:
        /*007c*/ 	.byte	0x04, 0x17
        /*007e*/ 	.short	(.L_25 - .L_24)
.L_24:
        /*0080*/ 	.word	0x00000000
        /*0084*/ 	.short	0x0004
        /*0086*/ 	.short	0x0020
        /*0088*/ 	.byte	0x00, 0xf4, 0x21, 0x00


	//----- nvinfo : EIATTR_KPARAM_INFO
	.align		4
.L_25:
        /*008c*/ 	.byte	0x04, 0x17
        /*008e*/ 	.short	(.L_27 - .L_26)
.L_26:
        /*0090*/ 	.word	0x00000000
        /*0094*/ 	.short	0x0003
        /*0096*/ 	.short	0x0018
        /*0098*/ 	.byte	0x00, 0xf4, 0x21, 0x00


	//----- nvinfo : EIATTR_KPARAM_INFO
	.align		4
.L_27:
        /*009c*/ 	.byte	0x04, 0x17
        /*009e*/ 	.short	(.L_29 - .L_28)
.L_28:
        /*00a0*/ 	.word	0x00000000
        /*00a4*/ 	.short	0x0002
        /*00a6*/ 	.short	0x0010
        /*00a8*/ 	.byte	0x00, 0xf4, 0x21, 0x00


	//----- nvinfo : EIATTR_KPARAM_INFO
	.align		4
.L_29:
        /*00ac*/ 	.byte	0x04, 0x17
        /*00ae*/ 	.short	(.L_31 - .L_30)
.L_30:
        /*00b0*/ 	.word	0x00000000
        /*00b4*/ 	.short	0x0001
        /*00b6*/ 	.short	0x0008
        /*00b8*/ 	.byte	0x00, 0xf4, 0x21, 0x00


	//----- nvinfo : EIATTR_KPARAM_INFO
	.align		4
.L_31:
        /*00bc*/ 	.byte	0x04, 0x17
        /*00be*/ 	.short	(.L_33 - .L_32)
.L_32:
        /*00c0*/ 	.word	0x00000000
        /*00c4*/ 	.short	0x0000
        /*00c6*/ 	.short	0x0000
        /*00c8*/ 	.byte	0x00, 0xf4, 0x21, 0x00


	//----- nvinfo : EIATTR_MAXREG_COUNT
	.align		4
.L_33:
        /*00cc*/ 	.byte	0x03, 0x1b
        /*00ce*/ 	.short	0x00ff


	//----- nvinfo : EIATTR_EXIT_INSTR_OFFSETS
	.align		4
        /*00d0*/ 	.byte	0x04, 0x1c
        /*00d2*/ 	.short	(.L_35 - .L_34)


	//   ....[0]....
.L_34:
        /*00d4*/ 	.word	0x000006d0


	//----- nvinfo : EIATTR_REQNTID
	.align		4
.L_35:
        /*00d8*/ 	.byte	0x04, 0x10
        /*00da*/ 	.short	(.L_37 - .L_36)
.L_36:
        /*00dc*/ 	.word	0x00000100
        /*00e0*/ 	.word	0x00000001
        /*00e4*/ 	.word	0x00000001
.L_37:


//--------------------- .nv.callgraph             --------------------------
	.section	.nv.callgraph,"",@"SHT_CUDA_CALLGRAPH"
	.align	4
	.sectionentsize	8
	.align		4
        /*0000*/ 	.word	0x00000000
	.align		4
        /*0004*/ 	.word	0xffffffff
	.align		4
        /*0008*/ 	.word	0x00000000
	.align		4
        /*000c*/ 	.word	0xfffffffe
	.align		4
        /*0010*/ 	.word	0x00000000
	.align		4
        /*0014*/ 	.word	0xfffffffd
	.align		4
        /*0018*/ 	.word	0x00000000
	.align		4
        /*001c*/ 	.word	0xfffffffc


//--------------------- .nv.rel.action            --------------------------
	.section	.nv.rel.action,"",@"SHT_CUDA_RELOCINFO"
	.align	8
	.sectionentsize	8
        /*0000*/ 	.byte	0x73, 0x00, 0x00, 0x00, 0x00, 0x00, 0x00, 0x00, 0x00, 0x00, 0x00, 0x11, 0x25, 0x00, 0x05, 0x36


//--------------------- .nv.constant0.triton_poi_fused_add_mul_8 --------------------------
	.section	.nv.constant0.triton_poi_fused_add_mul_8,"a",@progbits
	.sectionflags	@""
	.align	4
.nv.constant0.triton_poi_fused_add_mul_8:
	.zero		440


//--------------------- .text.triton_poi_fused_add_mul_8 --------------------------
	.section	.text.triton_poi_fused_add_mul_8,"ax",@progbits
	.sectioninfo	@"SHI_REGISTERS=30"
	.align	128
        .global         triton_poi_fused_add_mul_8
        .type           triton_poi_fused_add_mul_8,@function
        .size           triton_poi_fused_add_mul_8,(.L_x_1 - triton_poi_fused_add_mul_8)
        .other          triton_poi_fused_add_mul_8,@"STO_CUDA_ENTRY STV_DEFAULT"
triton_poi_fused_add_mul_8:
.text.triton_poi_fused_add_mul_8:
[----:B------:R-:W-:Y:S02]  /*0000*/  IMAD.MOV.U32 R1, RZ, RZ, c[0x0][0x28] ;  /* 0x00000a00ff017624 */ /* 0x000fe400078e00ff */
[----:B------:R-:W0:Y:S01]  /*0010*/  S2R R0, SR_TID.X ;  /* 0x0000000000007919 */ /* 0x000e220000002100 */
[----:B------:R-:W-:-:S03]  /*0020*/  ULDC.64 UR4, c[0x0][0x118] ;  /* 0x0000460000047ab9 */ /* 0x000fc60000000a00 */
[----:B------:R-:W1:Y:S01]  /*0030*/  S2R R15, SR_CTAID.X ;  /* 0x00000000000f7919 */ /* 0x000e620000002500 */
[----:B0-----:R-:W-:-:S05]  /*0040*/  IMAD.SHL.U32 R0, R0, 0x4, RZ ;  /* 0x0000000400007824 */ /* 0x001fca00078e00ff */
[----:B------:R-:W-:-:S04]  /*0050*/  LOP3.LUT R0, R0, 0x3fc, RZ, 0xc0, !PT ;  /* 0x000003fc00007812 */ /* 0x000fc800078ec0ff */
[----:B-1----:R-:W-:Y:S01]  /*0060*/  LEA R15, R15, R0, 0xa ;  /* 0x000000000f0f7211 */ /* 0x002fe200078e50ff */
[----:B------:R-:W-:-:S04]  /*0070*/  IMAD.MOV.U32 R0, RZ, RZ, 0x2 ;  /* 0x00000002ff007424 */ /* 0x000fc800078e00ff */
[----:B------:R-:W-:-:S05]  /*0080*/  IMAD.HI R2, R15, 0x2aaaaaab, RZ ;  /* 0x2aaaaaab0f027827 */ /* 0x000fca00078e02ff */
[----:B------:R-:W-:-:S04]  /*0090*/  SHF.R.U32.HI R3, RZ, 0x1f, R2 ;  /* 0x0000001fff037819 */ /* 0x000fc80000011602 */
[----:B------:R-:W-:-:S05]  /*00a0*/  LEA.HI.SX32 R5, R2, R3, 0x17 ;  /* 0x0000000302057211 */ /* 0x000fca00078fbaff */
[----:B------:R-:W-:-:S05]  /*00b0*/  IMAD.WIDE R2, R5, R0, c[0x0][0x180] ;  /* 0x0000600005027625 */ /* 0x000fca00078e0200 */
[----:B------:R0:W2:Y:S01]  /*00c0*/  LDG.E.EL.U16 R14, [R2.64] ;  /* 0x00000004020e7981 */ /* 0x0000a2000c2e1500 */
[----:B------:R-:W-:-:S06]  /*00d0*/  IMAD.WIDE R20, R5, R0, c[0x0][0x188] ;  /* 0x0000620005147625 */ /* 0x000fcc00078e0200 */
[----:B------:R1:W3:Y:S01]  /*00e0*/  LDG.E.EL.U16 R20, [R20.64] ;  /* 0x0000000414147981 */ /* 0x0002e2000c2e1500 */
[----:B------:R-:W-:Y:S02]  /*00f0*/  IMAD R13, R5, -0xc00, R15 ;  /* 0xfffff400050d7824 */ /* 0x000fe400078e020f */
[----:B------:R-:W-:-:S03]  /*0100*/  IMAD.MOV.U32 R8, RZ, RZ, 0x4 ;  /* 0x00000004ff087424 */ /* 0x000fc600078e00ff */
[----:B------:R-:W-:-:S05]  /*0110*/  IADD3 R5, R13, 0x1800, RZ ;  /* 0x000018000d057810 */ /* 0x000fca0007ffe0ff */
[----:B------:R-:W-:-:S04]  /*0120*/  IMAD.WIDE.U32 R16, R5, R0, c[0x0][0x170] ;  /* 0x00005c0005107625 */ /* 0x000fc800078e0000 */
[-C--:B------:R-:W-:Y:S02]  /*0130*/  IMAD.WIDE.U32 R4, R5, R8.reuse, c[0x0][0x168] ;  /* 0x00005a0005047625 */ /* 0x080fe400078e0008 */
[----:B------:R-:W4:Y:S02]  /*0140*/  LDG.E.EL.64 R16, [R16.64] ;  /* 0x0000000410107981 */ /* 0x000f24000c2e1b00 */
[----:B------:R-:W-:Y:S02]  /*0150*/  IMAD.WIDE R8, R15, R8, c[0x0][0x178] ;  /* 0x00005e000f087625 */ /* 0x000fe400078e0208 */
[----:B------:R-:W5:Y:S02]  /*0160*/  LDG.E.EL.128 R4, [R4.64] ;  /* 0x0000000404047981 */ /* 0x000f64000c2e1d00 */
[CC--:B0-----:R-:W-:Y:S02]  /*0170*/  IMAD.WIDE R2, R13.reuse, R0.reuse, c[0x0][0x190] ;  /* 0x000064000d027625 */ /* 0x0c1fe400078e0200 */
[----:B------:R-:W5:Y:S02]  /*0180*/  LDG.E.128 R8, [R8.64] ;  /* 0x0000000408087981 */ /* 0x000f64000c1e1d00 */
[----:B------:R-:W-:-:S02]  /*0190*/  IMAD.WIDE R12, R13, R0, c[0x0][0x198] ;  /* 0x000066000d0c7625 */ /* 0x000fc400078e0200 */
[----:B------:R-:W5:Y:S02]  /*01a0*/  LDG.E.EL.64 R2, [R2.64] ;  /* 0x0000000402027981 */ /* 0x000f64000c2e1b00 */
[----:B------:R-:W-:Y:S02]  /*01b0*/  IMAD.WIDE R18, R15, R0, c[0x0][0x160] ;  /* 0x000058000f127625 */ /* 0x000fe400078e0200 */
[----:B------:R-:W5:Y:S04]  /*01c0*/  LDG.E.EL.64 R12, [R12.64] ;  /* 0x000000040c0c7981 */ /* 0x000f68000c2e1b00 */
[----:B------:R-:W5:Y:S01]  /*01d0*/  LDG.E.64 R18, [R18.64] ;  /* 0x0000000412127981 */ /* 0x000f62000c1e1b00 */
[C---:B--2---:R-:W-:Y:S01]  /*01e0*/  SHF.L.U32 R22, R14.reuse, 0x10, RZ ;  /* 0x000000100e167819 */ /* 0x044fe200000006ff */
[----:B-1----:R-:W-:-:S03]  /*01f0*/  IMAD.U32 R21, R14, 0x10000, RZ ;  /* 0x000100000e157824 */ /* 0x002fc600078e00ff */
[----:B------:R-:W-:Y:S02]  /*0200*/  FSETP.GE.AND P1, PT, R22, RZ, PT ;  /* 0x000000ff1600720b */ /* 0x000fe40003f26000 */
[----:B------:R-:W-:Y:S01]  /*0210*/  FSETP.GE.AND P0, PT, R21, RZ, PT ;  /* 0x000000ff1500720b */ /* 0x000fe20003f06000 */
[----:B---3--:R-:W-:Y:S01]  /*0220*/  IMAD.U32 R22, R20, 0x10000, RZ ;  /* 0x0001000014167824 */ /* 0x008fe200078e00ff */
[C---:B------:R-:W-:Y:S02]  /*0230*/  SEL R21, R14.reuse, RZ, !P1 ;  /* 0x000000ff0e157207 */ /* 0x040fe40004800000 */
[----:B------:R-:W-:Y:S02]  /*0240*/  SEL R14, R14, RZ, !P0 ;  /* 0x000000ff0e0e7207 */ /* 0x000fe40004000000 */
[----:B------:R-:W-:Y:S02]  /*0250*/  SHF.L.U32 R21, R21, 0x10, RZ ;  /* 0x0000001015157819 */ /* 0x000fe400000006ff */
[----:B------:R-:W-:Y:S01]  /*0260*/  FSETP.GTU.AND P0, PT, R22, RZ, PT ;  /* 0x000000ff1600720b */ /* 0x000fe20003f0c000 */
[----:B------:R-:W-:Y:S01]  /*0270*/  IMAD.U32 R14, R14, 0x10000, RZ ;  /* 0x000100000e0e7824 */ /* 0x000fe200078e00ff */
[----:B------:R-:W-:Y:S01]  /*0280*/  FSETP.GTU.AND P2, PT, R22, RZ, PT ;  /* 0x000000ff1600720b */ /* 0x000fe20003f4c000 */
[----:B------:R-:W-:Y:S01]  /*0290*/  FADD R21, RZ, -R21 ;  /* 0x80000015ff157221 */ /* 0x000fe20000000000 */
[C---:B------:R-:W-:Y:S01]  /*02a0*/  SEL R22, R20.reuse, RZ, P0 ;  /* 0x000000ff14167207 */ /* 0x040fe20000000000 */
[----:B------:R-:W-:Y:S01]  /*02b0*/  FADD R14, RZ, -R14 ;  /* 0x8000000eff0e7221 */ /* 0x000fe20000000000 */
[----:B------:R-:W-:-:S02]  /*02c0*/  SEL R20, R20, RZ, P2 ;  /* 0x000000ff14147207 */ /* 0x000fc40001000000 */
[C---:B------:R-:W-:Y:S01]  /*02d0*/  FSETP.NAN.AND P0, PT, R21.reuse, R21, PT ;  /* 0x000000151500720b */ /* 0x040fe20003f08000 */
[----:B------:R-:W-:Y:S01]  /*02e0*/  IMAD.U32 R22, R22, 0x10000, RZ ;  /* 0x0001000016167824 */ /* 0x000fe200078e00ff */
[----:B------:R-:W-:Y:S01]  /*02f0*/  FSETP.NAN.AND P1, PT, R14, R14, PT ;  /* 0x0000000e0e00720b */ /* 0x000fe20003f28000 */
[----:B----4-:R-:W-:Y:S01]  /*0300*/  IMAD.U32 R25, R16, 0x10000, RZ ;  /* 0x0001000010197824 */ /* 0x010fe200078e00ff */
[----:B------:R-:W-:Y:S02]  /*0310*/  SHF.L.U32 R23, R20, 0x10, RZ ;  /* 0x0000001014177819 */ /* 0x000fe400000006ff */
[----:B------:R-:W-:Y:S01]  /*0320*/  FSETP.GT.AND P3, PT, R21, R22, PT ;  /* 0x000000161500720b */ /* 0x000fe20003f64000 */
[----:B-----5:R-:W-:Y:S01]  /*0330*/  FADD R4, R4, R25 ;  /* 0x0000001904047221 */ /* 0x020fe20000000000 */
[----:B------:R-:W-:Y:S02]  /*0340*/  FSETP.GT.AND P2, PT, R14, R23, PT ;  /* 0x000000170e00720b */ /* 0x000fe40003f44000 */
[----:B------:R-:W-:-:S02]  /*0350*/  PRMT R16, R16, 0x7632, R16 ;  /* 0x0000763210107816 */ /* 0x000fc40000000010 */
[----:B------:R-:W-:Y:S02]  /*0360*/  I2FP.F32.S32 R27, R10 ;  /* 0x0000000a001b7245 */ /* 0x000fe40000201400 */
[----:B------:R-:W-:Y:S01]  /*0370*/  @!P0 FSEL R21, R21, R22, P3 ;  /* 0x0000001615158208 */ /* 0x000fe20001800000 */
[----:B------:R-:W-:Y:S01]  /*0380*/  IMAD.U32 R20, R16, 0x10000, RZ ;  /* 0x0001000010147824 */ /* 0x000fe200078e00ff */
[----:B------:R-:W-:Y:S02]  /*0390*/  @!P1 FSEL R14, R14, R23, P2 ;  /* 0x000000170e0e9208 */ /* 0x000fe40001000000 */
[----:B------:R-:W-:Y:S01]  /*03a0*/  PRMT R22, R17, 0x7632, R22 ;  /* 0x0000763211167816 */ /* 0x000fe20000000016 */
[----:B------:R-:W-:Y:S01]  /*03b0*/  FMUL R16, R21, 0.0078740157186985015869 ;  /* 0x3c01020415107820 */ /* 0x000fe20000400000 */
[----:B------:R-:W-:Y:S01]  /*03c0*/  SHF.L.U32 R17, R17, 0x10, RZ ;  /* 0x0000001011117819 */ /* 0x000fe200000006ff */
[----:B------:R-:W-:Y:S01]  /*03d0*/  FMUL R14, R14, 0.0078740157186985015869 ;  /* 0x3c0102040e0e7820 */ /* 0x000fe20000400000 */
[----:B------:R-:W-:Y:S01]  /*03e0*/  I2FP.F32.S32 R21, R8 ;  /* 0x0000000800157245 */ /* 0x000fe20000201400 */
[----:B------:R-:W-:Y:S01]  /*03f0*/  FADD R5, R5, R20 ;  /* 0x0000001405057221 */ /* 0x000fe20000000000 */
[----:B------:R-:W-:Y:S01]  /*0400*/  FSETP.GT.AND P0, PT, R16, 9.9999997473787516356e-06, PT ;  /* 0x3727c5ac1000780b */ /* 0x000fe20003f04000 */
[----:B------:R-:W-:Y:S01]  /*0410*/  FADD R6, R6, R17 ;  /* 0x0000001106067221 */ /* 0x000fe20000000000 */
[----:B------:R-:W-:-:S02]  /*0420*/  FSETP.GT.AND P1, PT, R14, 9.9999997473787516356e-06, PT ;  /* 0x3727c5ac0e00780b */ /* 0x000fc40003f24000 */
[----:B------:R-:W-:Y:S02]  /*0430*/  FSETP.NAN.AND P2, PT, R16, R16, PT ;  /* 0x000000101000720b */ /* 0x000fe40003f48000 */
[----:B------:R-:W-:Y:S02]  /*0440*/  FSETP.NAN.AND P3, PT, R14, R14, PT ;  /* 0x0000000e0e00720b */ /* 0x000fe40003f68000 */
[----:B------:R-:W-:Y:S02]  /*0450*/  SHF.L.U32 R10, R3, 0x10, RZ ;  /* 0x00000010030a7819 */ /* 0x000fe400000006ff */
[----:B------:R-:W-:Y:S01]  /*0460*/  I2FP.F32.S32 R17, R9 ;  /* 0x0000000900117245 */ /* 0x000fe20000201400 */
[----:B------:R-:W-:Y:S01]  /*0470*/  IMAD.U32 R9, R12, 0x10000, RZ ;  /* 0x000100000c097824 */ /* 0x000fe200078e00ff */
[C---:B------:R-:W-:Y:S01]  /*0480*/  PRMT R8, R2.reuse, 0x7632, R8 ;  /* 0x0000763202087816 */ /* 0x040fe20000000008 */
[----:B------:R-:W-:Y:S01]  /*0490*/  IMAD.U32 R2, R2, 0x10000, RZ ;  /* 0x0001000002027824 */ /* 0x000fe200078e00ff */
[----:B------:R-:W-:-:S02]  /*04a0*/  @!P0 FSEL R16, R16, 9.9999997473787516356e-06, P2 ;  /* 0x3727c5ac10108808 */ /* 0x000fc40001000000 */
[----:B------:R-:W-:Y:S01]  /*04b0*/  PRMT R3, R12, 0x7632, R3 ;  /* 0x000076320c037816 */ /* 0x000fe20000000003 */
[----:B------:R-:W-:Y:S01]  /*04c0*/  IMAD.U32 R8, R8, 0x10000, RZ ;  /* 0x0001000008087824 */ /* 0x000fe200078e00ff */
[----:B------:R-:W-:Y:S01]  /*04d0*/  @!P1 FSEL R14, R14, 9.9999997473787516356e-06, P3 ;  /* 0x3727c5ac0e0e9808 */ /* 0x000fe20001800000 */
[----:B------:R-:W-:Y:S01]  /*04e0*/  FMUL R21, R21, R16 ;  /* 0x0000001015157220 */ /* 0x000fe20000400000 */
[----:B------:R-:W-:Y:S01]  /*04f0*/  I2FP.F32.S32 R25, R11 ;  /* 0x0000000b00197245 */ /* 0x000fe20000201400 */
[----:B------:R-:W-:Y:S01]  /*0500*/  FMUL R27, R16, R27 ;  /* 0x0000001b101b7220 */ /* 0x000fe20000400000 */
[----:B------:R-:W-:Y:S01]  /*0510*/  SHF.L.U32 R23, R13, 0x10, RZ ;  /* 0x000000100d177819 */ /* 0x000fe200000006ff */
[----:B------:R-:W-:Y:S01]  /*0520*/  FMUL R17, R17, R14 ;  /* 0x0000000e11117220 */ /* 0x000fe20000400000 */
[C---:B------:R-:W-:Y:S01]  /*0530*/  SHF.L.U32 R11, R3.reuse, 0x10, RZ ;  /* 0x00000010030b7819 */ /* 0x040fe200000006ff */
[----:B------:R-:W-:Y:S01]  /*0540*/  FFMA R9, R2, R21, R9 ;  /* 0x0000001502097223 */ /* 0x000fe20000000009 */
[----:B------:R-:W-:Y:S01]  /*0550*/  PRMT R3, R3, 0x7632, R3 ;  /* 0x0000763203037816 */ /* 0x000fe20000000003 */
[----:B------:R-:W-:Y:S01]  /*0560*/  FFMA R23, R10, R27, R23 ;  /* 0x0000001b0a177223 */ /* 0x000fe20000000017 */
[----:B------:R-:W-:Y:S01]  /*0570*/  PRMT R13, R13, 0x7632, R13 ;  /* 0x000076320d0d7816 */ /* 0x000fe2000000000d */
[----:B------:R-:W-:Y:S01]  /*0580*/  FFMA R8, R8, R17, R11 ;  /* 0x0000001108087223 */ /* 0x000fe2000000000b */
[----:B------:R-:W-:Y:S01]  /*0590*/  PRMT R2, R18, 0x7632, R2 ;  /* 0x0000763212027816 */ /* 0x000fe20000000002 */
[----:B------:R-:W-:Y:S01]  /*05a0*/  FMUL R25, R14, R25 ;  /* 0x000000190e197220 */ /* 0x000fe20000400000 */
[----:B------:R-:W-:Y:S01]  /*05b0*/  SHF.L.U32 R22, R22, 0x10, RZ ;  /* 0x0000001016167819 */ /* 0x000fe200000006ff */
[----:B------:R-:W-:Y:S01]  /*05c0*/  IMAD.U32 R11, R3, 0x10000, RZ ;  /* 0x00010000030b7824 */ /* 0x000fe200078e00ff */
[----:B------:R-:W-:Y:S01]  /*05d0*/  PRMT R10, R19, 0x7632, R10 ;  /* 0x00007632130a7816 */ /* 0x000fe2000000000a */
[----:B------:R-:W-:Y:S01]  /*05e0*/  IMAD.U32 R3, R18, 0x10000, RZ ;  /* 0x0001000012037824 */ /* 0x000fe200078e00ff */
[----:B------:R-:W-:Y:S01]  /*05f0*/  SHF.L.U32 R12, R13, 0x10, RZ ;  /* 0x000000100d0c7819 */ /* 0x000fe200000006ff */
[----:B------:R-:W-:Y:S01]  /*0600*/  FADD R7, R7, R22 ;  /* 0x0000001607077221 */ /* 0x000fe20000000000 */
[----:B------:R-:W-:Y:S01]  /*0610*/  SHF.L.U32 R2, R2, 0x10, RZ ;  /* 0x0000001002027819 */ /* 0x000fe200000006ff */
[----:B------:R-:W-:Y:S01]  /*0620*/  IMAD.U32 R19, R19, 0x10000, RZ ;  /* 0x0001000013137824 */ /* 0x000fe200078e00ff */
[----:B------:R-:W-:Y:S01]  /*0630*/  SHF.L.U32 R10, R10, 0x10, RZ ;  /* 0x000000100a0a7819 */ /* 0x000fe200000006ff */
[----:B------:R-:W-:Y:S01]  /*0640*/  FFMA R11, R11, R25, R12 ;  /* 0x000000190b0b7223 */ /* 0x000fe2000000000c */
[----:B------:R-:W-:Y:S01]  /*0650*/  FFMA R3, R4, R9, R3 ;  /* 0x0000000904037223 */ /* 0x000fe20000000003 */
[----:B------:R-:W-:Y:S01]  /*0660*/  FFMA R2, R5, R8, R2 ;  /* 0x0000000805027223 */ /* 0x000fe20000000002 */
[----:B------:R-:W-:Y:S01]  /*0670*/  FFMA R5, R6, R23, R19 ;  /* 0x0000001706057223 */ /* 0x000fe20000000013 */
[----:B------:R-:W-:-:S03]  /*0680*/  FFMA R10, R7, R11, R10 ;  /* 0x0000000b070a7223 */ /* 0x000fc6000000000a */
[----:B------:R-:W-:Y:S01]  /*0690*/  F2FP.BF16.PACK_AB R4, R2, R3 ;  /* 0x000000030204723e */ /* 0x000fe200000010ff */
[----:B------:R-:W-:Y:S01]  /*06a0*/  IMAD.WIDE R2, R15, R0, c[0x0][0x1a0] ;  /* 0x000068000f027625 */ /* 0x000fe200078e0200 */
[----:B------:R-:W-:-:S05]  /*06b0*/  F2FP.BF16.PACK_AB R5, R10, R5 ;  /* 0x000000050a05723e */ /* 0x000fca00000010ff */
[----:B------:R-:W-:Y:S01]  /*06c0*/  STG.E.64 [R2.64], R4 ;  /* 0x0000000402007986 */ /* 0x000fe2000c101b04 */
[----:B------:R-:W-:Y:S05]  /*06d0*/  EXIT ;  /* 0x000000000000794d */ /* 0x000fea0003800000 */
.L_x_0:
[----:B------:R-:W-:-:S00]  /*06e0*/  BRA `(.L_x_0) ;  /* 0xfffffff000007947 */ /* 0x000fc0000383ffff */
[----:B------:R-:W-:-:S00]  /*06f0*/  NOP ;  /* 0x0000000000007918 */ /* 0x000fc00000000000 */
        /* <DEDUP_REMOVED lines=8> */
.L_x_1:
